	.headerflags	@"EF_CUDA_TEXMODE_UNIFIED EF_CUDA_64BIT_ADDRESS EF_CUDA_ACCELERATORS EF_CUDA_SM90 EF_CUDA_VIRTUAL_SM(EF_CUDA_SM90)"
	.elftype	@"ET_EXEC"


//--------------------- .nv.info                  --------------------------
	.section	.nv.info,"",@"SHT_CUDA_INFO"
	.align	4


	//----- nvinfo : EIATTR_REGCOUNT
	.align		4
        /*0000*/ 	.byte	0x04, 0x2f
        /*0002*/ 	.short	(.L_3 - .L_2)
	.align		4
.L_2:
        /*0004*/ 	.word	index@(triton_poi_fused__native_batch_norm_legit_no_training_leaky_relu_2)
        /*0008*/ 	.word	0x0000001c


	//----- nvinfo : EIATTR_MIN_STACK_SIZE
	.align		4
.L_3:
        /*000c*/ 	.byte	0x04, 0x12
        /*000e*/ 	.short	(.L_5 - .L_4)
	.align		4
.L_4:
        /*0010*/ 	.word	index@(triton_poi_fused__native_batch_norm_legit_no_training_leaky_relu_2)
        /*0014*/ 	.word	0x00000000


	//----- nvinfo : EIATTR_FRAME_SIZE
	.align		4
.L_5:
        /*0018*/ 	.byte	0x04, 0x11
        /*001a*/ 	.short	(.L_7 - .L_6)
	.align		4
.L_6:
        /*001c*/ 	.word	index@(triton_poi_fused__native_batch_norm_legit_no_training_leaky_relu_2)
        /*0020*/ 	.word	0x00000000


	//----- nvinfo : EIATTR_MIN_STACK_SIZE
	.align		4
.L_7:
        /*0024*/ 	.byte	0x04, 0x12
        /*0026*/ 	.short	(.L_9 - .L_8)
	.align		4
.L_8:
        /*0028*/ 	.word	index@(triton_poi_fused__native_batch_norm_legit_no_training_leaky_relu_2)
        /*002c*/ 	.word	0x00000000
.L_9:


//--------------------- .nv.info.triton_poi_fused__native_batch_norm_legit_no_training_leaky_relu_2 --------------------------
	.section	.nv.info.triton_poi_fused__native_batch_norm_legit_no_training_leaky_relu_2,"",@"SHT_CUDA_INFO"
	.sectionflags	@""
	.align	4


	//----- nvinfo : EIATTR_CUDA_API_VERSION
	.align		4
        /*0000*/ 	.byte	0x04, 0x37
        /*0002*/ 	.short	(.L_11 - .L_10)
.L_10:
        /*0004*/ 	.word	0x0000007c


	//----- nvinfo : EIATTR_KPARAM_INFO
	.align		4
.L_11:
        /*0008*/ 	.byte	0x04, 0x17
        /*000a*/ 	.short	(.L_13 - .L_12)
.L_12:
        /*000c*/ 	.word	0x00000000
        /*0010*/ 	.short	0x0006
        /*0012*/ 	.short	0x0030
        /*0014*/ 	.byte	0x00, 0xf0, 0x11, 0x00


	//----- nvinfo : EIATTR_KPARAM_INFO
	.align		4
.L_13:
        /*0018*/ 	.byte	0x04, 0x17
        /*001a*/ 	.short	(.L_15 - .L_14)
.L_14:
        /*001c*/ 	.word	0x00000000
        /*0020*/ 	.short	0x0005
        /*0022*/ 	.short	0x0028
        /*0024*/ 	.byte	0x00, 0xf4, 0x21, 0x00


	//----- nvinfo : EIATTR_KPARAM_INFO
	.align		4
.L_15:
        /*0028*/ 	.byte	0x04, 0x17
        /*002a*/ 	.short	(.L_17 - .L_16)
.L_16:
        /*002c*/ 	.word	0x00000000
        /*0030*/ 	.short	0x0004
        /*0032*/ 	.short	0x0020
        /*0034*/ 	.byte	0x00, 0xf4, 0x21, 0x00


	//----- nvinfo : EIATTR_KPARAM_INFO
	.align		4
.L_17:
        /*0038*/ 	.byte	0x04, 0x17
        /*003a*/ 	.short	(.L_19 - .L_18)
.L_18:
        /*003c*/ 	.word	0x00000000
        /*0040*/ 	.short	0x0003
        /*0042*/ 	.short	0x0018
        /*0044*/ 	.byte	0x00, 0xf4, 0x21, 0x00


	//----- nvinfo : EIATTR_KPARAM_INFO
	.align		4
.L_19:
        /*0048*/ 	.byte	0x04, 0x17
        /*004a*/ 	.short	(.L_21 - .L_20)
.L_20:
        /*004c*/ 	.word	0x00000000
        /*0050*/ 	.short	0x0002
        /*0052*/ 	.short	0x0010
        /*0054*/ 	.byte	0x00, 0xf4, 0x21, 0x00


	//----- nvinfo : EIATTR_KPARAM_INFO
	.align		4
.L_21:
        /*0058*/ 	.byte	0x04, 0x17
        /*005a*/ 	.short	(.L_23 - .L_22)
.L_22:
        /*005c*/ 	.word	0x00000000
        /*0060*/ 	.short	0x0001
        /*0062*/ 	.short	0x0008
        /*0064*/ 	.byte	0x00, 0xf4, 0x21, 0x00


	//----- nvinfo : EIATTR_KPARAM_INFO
	.align		4
.L_23:
        /*0068*/ 	.byte	0x04, 0x17
        /*006a*/ 	.short	(.L_25 - .L_24)
.L_24:
        /*006c*/ 	.word	0x00000000
        /*0070*/ 	.short	0x0000
        /*0072*/ 	.short	0x0000
        /*0074*/ 	.byte	0x00, 0xf4, 0x21, 0x00


	//----- nvinfo : EIATTR_SPARSE_MMA_MASK
	.align		4
.L_25:
        /*0078*/ 	.byte	0x03, 0x50
        /*007a*/ 	.short	0x0000


	//----- nvinfo : EIATTR_MAXREG_COUNT
	.align		4
        /*007c*/ 	.byte	0x03, 0x1b
        /*007e*/ 	.short	0x00ff


	//----- nvinfo : EIATTR_EXIT_INSTR_OFFSETS
	.align		4
        /*0080*/ 	.byte	0x04, 0x1c
        /*0082*/ 	.short	(.L_27 - .L_26)


	//   ....[0]....
.L_26:
        /*0084*/ 	.word	0x00000550


	//   ....[1]....
        /*0088*/ 	.word	0x00000570


	//----- nvinfo : EIATTR_REQNTID
	.align		4
.L_27:
        /*008c*/ 	.byte	0x04, 0x10
        /*008e*/ 	.short	(.L_29 - .L_28)
.L_28:
        /*0090*/ 	.word	0x00000100
        /*0094*/ 	.word	0x00000001
        /*0098*/ 	.word	0x00000001


	//----- nvinfo : EIATTR_CBANK_PARAM_SIZE
	.align		4
.L_29:
        /*009c*/ 	.byte	0x03, 0x19
        /*009e*/ 	.short	0x0034


	//----- nvinfo : EIATTR_PARAM_CBANK
	.align		4
        /*00a0*/ 	.byte	0x04, 0x0a
        /*00a2*/ 	.short	(.L_31 - .L_30)
	.align		4
.L_30:
        /*00a4*/ 	.word	index@(.nv.constant0.triton_poi_fused__native_batch_norm_legit_no_training_leaky_relu_2)
        /*00a8*/ 	.short	0x0210
        /*00aa*/ 	.short	0x0034


	//----- nvinfo : EIATTR_SW_WAR
	.align		4
.L_31:
        /*00ac*/ 	.byte	0x04, 0x36
        /*00ae*/ 	.short	(.L_33 - .L_32)
.L_32:
        /*00b0*/ 	.word	0x00000008
.L_33:


//--------------------- .nv.callgraph             --------------------------
	.section	.nv.callgraph,"",@"SHT_CUDA_CALLGRAPH"
	.align	4
	.sectionentsize	8
	.align		4
        /*0000*/ 	.word	0x00000000
	.align		4
        /*0004*/ 	.word	0xffffffff
	.align		4
        /*0008*/ 	.word	0x00000000
	.align		4
        /*000c*/ 	.word	0xfffffffe
	.align		4
        /*0010*/ 	.word	0x00000000
	.align		4
        /*0014*/ 	.word	0xfffffffd
	.align		4
        /*0018*/ 	.word	0x00000000
	.align		4
        /*001c*/ 	.word	0xfffffffc


//--------------------- .nv.constant4             --------------------------
	.section	.nv.constant4,"a",@progbits
	.align	8
	.align		8
.nv.constant4:
        /*0000*/ 	.dword	_$_str
	.align		8
        /*0008*/ 	.dword	_$_str_$_2


//--------------------- .text.triton_poi_fused__native_batch_norm_legit_no_training_leaky_relu_2 --------------------------
	.section	.text.triton_poi_fused__native_batch_norm_legit_no_training_leaky_relu_2,"ax",@progbits
	.align	128
        .global         triton_poi_fused__native_batch_norm_legit_no_training_leaky_relu_2
        .type           triton_poi_fused__native_batch_norm_legit_no_training_leaky_relu_2,@function
        .size           triton_poi_fused__native_batch_norm_legit_no_training_leaky_relu_2,(.L_x_1 - triton_poi_fused__native_batch_norm_legit_no_training_leaky_relu_2)
        .other          triton_poi_fused__native_batch_norm_legit_no_training_leaky_relu_2,@"STO_CUDA_ENTRY STV_DEFAULT"
triton_poi_fused__native_batch_norm_legit_no_training_leaky_relu_2:
.text.triton_poi_fused__native_batch_norm_legit_no_training_leaky_relu_2:
[----:B------:R-:W0:Y:S01]  /*0000*/  LDC R1, c[0x0][0x28] ;  /* 0x00000a00ff017b82 */ /* 0x000e220000000800 */
[----:B------:R-:W1:Y:S01]  /*0010*/  S2R R0, SR_TID.X ;  /* 0x0000000000007919 */ /* 0x000e620000002100 */
[----:B------:R-:W-:Y:S01]  /*0020*/  CS2R R12, SRZ ;  /* 0x00000000000c7805 */ /* 0x000fe2000001ff00 */
[----:B------:R-:W-:-:S05]  /*0030*/  ULDC.64 UR4, c[0x0][0x208] ;  /* 0x0000820000047ab9 */ /* 0x000fca0000000a00 */
[----:B------:R-:W2:Y:S01]  /*0040*/  LDC.64 R22, c[0x0][0x220] ;  /* 0x00008800ff167b82 */ /* 0x000ea20000000a00 */
[----:B------:R-:W3:Y:S07]  /*0050*/  S2R R3, SR_CTAID.X ;  /* 0x0000000000037919 */ /* 0x000eee0000002500 */
[----:B------:R-:W4:Y:S08]  /*0060*/  LDC.64 R24, c[0x0][0x218] ;  /* 0x00008600ff187b82 */ /* 0x000f300000000a00 */
[----:B------:R-:W5:Y:S08]  /*0070*/  LDC.64 R8, c[0x0][0x230] ;  /* 0x00008c00ff087b82 */ /* 0x000f700000000a00 */
[----:B------:R-:W2:Y:S01]  /*0080*/  LDC.64 R10, c[0x0][0x238] ;  /* 0x00008e00ff0a7b82 */ /* 0x000ea20000000a00 */
[----:B-1----:R-:W-:-:S04]  /*0090*/  SHF.L.U32 R0, R0, 0x1, RZ ;  /* 0x0000000100007819 */ /* 0x002fc800000006ff */
[----:B------:R-:W-:-:S04]  /*00a0*/  LOP3.LUT R0, R0, 0x1fe, RZ, 0xc0, !PT ;  /* 0x000001fe00007812 */ /* 0x000fc800078ec0ff */
[----:B---3--:R-:W-:Y:S02]  /*00b0*/  LEA R0, R3, R0, 0x9 ;  /* 0x0000000003007211 */ /* 0x008fe400078e48ff */
[----:B------:R-:W1:Y:S02]  /*00c0*/  LDC.64 R2, c[0x0][0x228] ;  /* 0x00008a00ff027b82 */ /* 0x000e640000000a00 */
[----:B------:R-:W-:Y:S01]  /*00d0*/  IADD3 R4, R0, 0x1, RZ ;  /* 0x0000000100047810 */ /* 0x000fe20007ffe0ff */
[C---:B------:R-:W-:Y:S01]  /*00e0*/  IMAD.HI R5, R0.reuse, 0x1948b0fd, RZ ;  /* 0x1948b0fd00057827 */ /* 0x040fe200078e02ff */
[----:B------:R-:W-:-:S03]  /*00f0*/  ISETP.GE.AND P0, PT, R0, 0x14400, PT ;  /* 0x000144000000780c */ /* 0x000fc60003f06270 */
[----:B------:R-:W-:Y:S01]  /*0100*/  IMAD.HI R4, R4, 0x1948b0fd, RZ ;  /* 0x1948b0fd04047827 */ /* 0x000fe200078e02ff */
[----:B------:R-:W-:-:S04]  /*0110*/  SHF.R.U32.HI R6, RZ, 0x1f, R5 ;  /* 0x0000001fff067819 */ /* 0x000fc80000011605 */
[----:B------:R-:W-:Y:S02]  /*0120*/  LEA.HI.SX32 R6, R5, R6, 0x1d ;  /* 0x0000000605067211 */ /* 0x000fe400078feaff */
[----:B------:R-:W-:Y:S02]  /*0130*/  SHF.R.U32.HI R5, RZ, 0x1f, R4 ;  /* 0x0000001fff057819 */ /* 0x000fe40000011604 */
[----:B------:R-:W-:Y:S02]  /*0140*/  SHF.R.S32.HI R7, RZ, 0x1f, R6 ;  /* 0x0000001fff077819 */ /* 0x000fe40000011406 */
[----:B------:R-:W-:Y:S02]  /*0150*/  LEA.HI.SX32 R15, R4, R5, 0x1d ;  /* 0x00000005040f7211 */ /* 0x000fe400078feaff */
[----:B------:R-:W-:Y:S02]  /*0160*/  LEA.HI R7, R7, R6, RZ, 0x8 ;  /* 0x0000000607077211 */ /* 0x000fe400078f40ff */
[----:B------:R-:W-:-:S02]  /*0170*/  SHF.R.S32.HI R4, RZ, 0x1f, R15 ;  /* 0x0000001fff047819 */ /* 0x000fc4000001140f */
[----:B------:R-:W-:Y:S02]  /*0180*/  LOP3.LUT R7, R7, 0xffffff00, RZ, 0xc0, !PT ;  /* 0xffffff0007077812 */ /* 0x000fe400078ec0ff */
[----:B------:R-:W-:Y:S02]  /*0190*/  LEA.HI R4, R4, R15, RZ, 0x8 ;  /* 0x0000000f04047211 */ /* 0x000fe400078f40ff */
[----:B------:R-:W-:Y:S02]  /*01a0*/  IADD3 R7, R6, -R7, RZ ;  /* 0x8000000706077210 */ /* 0x000fe40007ffe0ff */
[----:B------:R-:W-:-:S03]  /*01b0*/  LOP3.LUT R6, R4, 0xffffff00, RZ, 0xc0, !PT ;  /* 0xffffff0004067812 */ /* 0x000fc600078ec0ff */
[----:B-1----:R-:W-:Y:S01]  /*01c0*/  IMAD.WIDE R4, R7, 0x4, R2 ;  /* 0x0000000407047825 */ /* 0x002fe200078e0202 */
[----:B------:R-:W-:-:S04]  /*01d0*/  IADD3 R15, R15, -R6, RZ ;  /* 0x800000060f0f7210 */ /* 0x000fc80007ffe0ff */
[----:B------:R-:W3:Y:S01]  /*01e0*/  @!P0 LDG.E.EL R12, desc[UR4][R4.64] ;  /* 0x00000004040c8981 */ /* 0x000ee2000c2e1900 */
[----:B------:R-:W-:-:S05]  /*01f0*/  IMAD.WIDE R20, R15, 0x4, R2 ;  /* 0x000000040f147825 */ /* 0x000fca00078e0202 */
[----:B------:R4:W3:Y:S01]  /*0200*/  @!P0 LDG.E.EL R13, desc[UR4][R20.64] ;  /* 0x00000004140d8981 */ /* 0x0008e2000c2e1900 */
[----:B------:R-:W-:Y:S01]  /*0210*/  HFMA2.MMA R14, -RZ, RZ, 0, 0 ;  /* 0x00000000ff0e7435 */ /* 0x000fe200000001ff */
[----:B------:R-:W-:Y:S02]  /*0220*/  CS2R R16, SRZ ;  /* 0x0000000000107805 */ /* 0x000fe4000001ff00 */
[----:B------:R-:W-:Y:S01]  /*0230*/  CS2R R2, SRZ ;  /* 0x0000000000027805 */ /* 0x000fe2000001ff00 */
[----:B--2---:R-:W-:-:S04]  /*0240*/  IMAD.WIDE R18, R7, 0x4, R22 ;  /* 0x0000000407127825 */ /* 0x004fc800078e0216 */
[----:B------:R-:W-:Y:S01]  /*0250*/  IMAD.WIDE R22, R15, 0x4, R22 ;  /* 0x000000040f167825 */ /* 0x000fe200078e0216 */
[----:B------:R-:W2:Y:S03]  /*0260*/  @!P0 LDG.E.EL R17, desc[UR4][R18.64] ;  /* 0x0000000412118981 */ /* 0x000ea6000c2e1900 */
[----:B----4-:R-:W-:Y:S01]  /*0270*/  IMAD.WIDE R20, R0, 0x4, R24 ;  /* 0x0000000400147825 */ /* 0x010fe200078e0218 */
[----:B------:R-:W4:Y:S03]  /*0280*/  @!P0 LDG.E.EL R14, desc[UR4][R22.64] ;  /* 0x00000004160e8981 */ /* 0x000f26000c2e1900 */
[C---:B-----5:R-:W-:Y:S01]  /*0290*/  IMAD.WIDE R4, R7.reuse, 0x4, R8 ;  /* 0x0000000407047825 */ /* 0x060fe200078e0208 */
[----:B------:R-:W2:Y:S03]  /*02a0*/  @!P0 LDG.E.64 R2, desc[UR4][R20.64] ;  /* 0x0000000414028981 */ /* 0x000ea6000c1e1b00 */
[----:B0-----:R-:W-:Y:S01]  /*02b0*/  IMAD.WIDE R6, R7, 0x4, R10 ;  /* 0x0000000407067825 */ /* 0x001fe200078e020a */
[----:B------:R-:W5:Y:S03]  /*02c0*/  @!P0 LDG.E.EL R16, desc[UR4][R4.64] ;  /* 0x0000000404108981 */ /* 0x000f66000c2e1900 */
[----:B------:R-:W-:-:S04]  /*02d0*/  IMAD.WIDE R8, R15, 0x4, R8 ;  /* 0x000000040f087825 */ /* 0x000fc800078e0208 */
[----:B------:R-:W-:Y:S01]  /*02e0*/  IMAD.WIDE R24, R15, 0x4, R10 ;  /* 0x000000040f187825 */ /* 0x000fe200078e020a */
[----:B------:R-:W-:Y:S02]  /*02f0*/  MOV R15, RZ ;  /* 0x000000ff000f7202 */ /* 0x000fe40000000f00 */
[----:B------:R-:W-:-:S04]  /*0300*/  CS2R R10, SRZ ;  /* 0x00000000000a7805 */ /* 0x000fc8000001ff00 */
[----:B------:R-:W2:Y:S04]  /*0310*/  @!P0 LDG.E.EL R15, desc[UR4][R8.64] ;  /* 0x00000004080f8981 */ /* 0x000ea8000c2e1900 */
[----:B------:R0:W5:Y:S04]  /*0320*/  @!P0 LDG.E.EL R11, desc[UR4][R6.64] ;  /* 0x00000004060b8981 */ /* 0x000168000c2e1900 */
[----:B------:R-:W2:Y:S01]  /*0330*/  @!P0 LDG.E.EL R10, desc[UR4][R24.64] ;  /* 0x00000004180a8981 */ /* 0x000ea2000c2e1900 */
[----:B0-----:R-:W-:Y:S01]  /*0340*/  HFMA2.MMA R6, -RZ, RZ, 1.625, 0 ;  /* 0x3e800000ff067435 */ /* 0x001fe200000001ff */
[----:B---3--:R-:W-:Y:S01]  /*0350*/  FADD R12, R12, 9.9999997473787516356e-06 ;  /* 0x3727c5ac0c0c7421 */ /* 0x008fe20000000000 */
[----:B------:R-:W-:-:S03]  /*0360*/  FADD R13, R13, 9.9999997473787516356e-06 ;  /* 0x3727c5ac0d0d7421 */ /* 0x000fc60000000000 */
[----:B------:R-:W0:Y:S08]  /*0370*/  MUFU.SQRT R18, R12 ;  /* 0x0000000c00127308 */ /* 0x000e300000002000 */
[----:B------:R-:W1:Y:S01]  /*0380*/  MUFU.SQRT R19, R13 ;  /* 0x0000000d00137308 */ /* 0x000e620000002000 */
[C---:B0-----:R-:W-:Y:S02]  /*0390*/  FSETP.GT.AND P1, PT, R18.reuse, 8.50705917302346158658e+37, PT ;  /* 0x7e8000001200780b */ /* 0x041fe40003f24000 */
[----:B------:R-:W-:-:S02]  /*03a0*/  FSETP.GEU.AND P3, PT, R18, 1.175494350822287508e-38, PT ;  /* 0x008000001200780b */ /* 0x000fc40003f6e000 */
[C---:B-1----:R-:W-:Y:S02]  /*03b0*/  FSETP.GT.AND P2, PT, R19.reuse, 8.50705917302346158658e+37, PT ;  /* 0x7e8000001300780b */ /* 0x042fe40003f44000 */
[----:B------:R-:W-:-:S07]  /*03c0*/  FSETP.GEU.AND P4, PT, R19, 1.175494350822287508e-38, PT ;  /* 0x008000001300780b */ /* 0x000fce0003f8e000 */
[----:B------:R-:W-:-:S04]  /*03d0*/  @P1 FMUL R18, R18, 0.25 ;  /* 0x3e80000012121820 */ /* 0x000fc80000400000 */
[----:B------:R-:W-:Y:S01]  /*03e0*/  @!P3 FMUL R18, R18, 16777216 ;  /* 0x4b8000001212b820 */ /* 0x000fe20000400000 */
[----:B------:R-:W-:-:S04]  /*03f0*/  @P2 FMUL R19, R19, 0.25 ;  /* 0x3e80000013132820 */ /* 0x000fc80000400000 */
[----:B------:R-:W-:Y:S01]  /*0400*/  @!P4 FMUL R19, R19, 16777216 ;  /* 0x4b8000001313c820 */ /* 0x000fe20000400000 */
[----:B------:R-:W0:Y:S01]  /*0410*/  MUFU.RCP R18, R18 ;  /* 0x0000001200127308 */ /* 0x000e220000001000 */
[----:B------:R-:W-:-:S07]  /*0420*/  FSEL R5, R6, 1, P1 ;  /* 0x3f80000006057808 */ /* 0x000fce0000800000 */
[----:B------:R-:W1:Y:S01]  /*0430*/  MUFU.RCP R19, R19 ;  /* 0x0000001300137308 */ /* 0x000e620000001000 */
[----:B------:R-:W-:Y:S01]  /*0440*/  FSEL R6, R6, 1, P2 ;  /* 0x3f80000006067808 */ /* 0x000fe20001000000 */
[----:B------:R-:W-:-:S04]  /*0450*/  @!P3 FMUL R5, R5, 16777216 ;  /* 0x4b8000000505b820 */ /* 0x000fc80000400000 */
[----:B------:R-:W-:Y:S01]  /*0460*/  @!P4 FMUL R6, R6, 16777216 ;  /* 0x4b8000000606c820 */ /* 0x000fe20000400000 */
[----:B0-----:R-:W-:Y:S01]  /*0470*/  FMUL R4, R18, R5 ;  /* 0x0000000512047220 */ /* 0x001fe20000400000 */
[----:B--2---:R-:W-:Y:S01]  /*0480*/  FADD R17, -R17, R2 ;  /* 0x0000000211117221 */ /* 0x004fe20000000100 */
[----:B----4-:R-:W-:Y:S02]  /*0490*/  FADD R14, -R14, R3 ;  /* 0x000000030e0e7221 */ /* 0x010fe40000000100 */
[----:B------:R-:W0:Y:S01]  /*04a0*/  LDC.64 R2, c[0x0][0x210] ;  /* 0x00008400ff027b82 */ /* 0x000e220000000a00 */
[----:B-1----:R-:W-:Y:S01]  /*04b0*/  FMUL R5, R19, R6 ;  /* 0x0000000613057220 */ /* 0x002fe20000400000 */
[----:B------:R-:W-:-:S03]  /*04c0*/  FMUL R4, R17, R4 ;  /* 0x0000000411047220 */ /* 0x000fc60000400000 */
[----:B------:R-:W-:Y:S01]  /*04d0*/  FMUL R5, R14, R5 ;  /* 0x000000050e057220 */ /* 0x000fe20000400000 */
[----:B-----5:R-:W-:-:S03]  /*04e0*/  FFMA R4, R4, R16, R11 ;  /* 0x0000001004047223 */ /* 0x020fc6000000000b */
[----:B------:R-:W-:Y:S02]  /*04f0*/  FFMA R5, R5, R15, R10 ;  /* 0x0000000f05057223 */ /* 0x000fe4000000000a */
[----:B------:R-:W-:-:S03]  /*0500*/  FSETP.GT.AND P1, PT, R4, RZ, PT ;  /* 0x000000ff0400720b */ /* 0x000fc60003f24000 */
[----:B------:R-:W-:Y:S01]  /*0510*/  FSETP.GT.AND P2, PT, R5, RZ, PT ;  /* 0x000000ff0500720b */ /* 0x000fe20003f44000 */
[----:B0-----:R-:W-:-:S09]  /*0520*/  IMAD.WIDE R2, R0, 0x4, R2 ;  /* 0x0000000400027825 */ /* 0x001fd200078e0202 */
[----:B------:R-:W-:-:S03]  /*0530*/  @!P1 FMUL R4, R4, 0.20000000298023223877 ;  /* 0x3e4ccccd04049820 */ /* 0x000fc60000400000 */
[----:B------:R-:W-:Y:S01]  /*0540*/  @!P2 FMUL R5, R5, 0.20000000298023223877 ;  /* 0x3e4ccccd0505a820 */ /* 0x000fe20000400000 */
[----:B------:R-:W-:Y:S06]  /*0550*/  @P0 EXIT ;  /* 0x000000000000094d */ /* 0x000fec0003800000 */
[----:B------:R-:W-:Y:S01]  /*0560*/  STG.E.64 desc[UR4][R2.64], R4 ;  /* 0x0000000402007986 */ /* 0x000fe2000c101b04 */
[----:B------:R-:W-:Y:S05]  /*0570*/  EXIT ;  /* 0x000000000000794d */ /* 0x000fea0003800000 */
.L_x_0:
[----:B------:R-:W-:-:S00]  /*0580*/  BRA `(.L_x_0) ;  /* 0xfffffffc00fc7947 */ /* 0x000fc0000383ffff */
[----:B------:R-:W-:-:S00]  /*0590*/  NOP ;  /* 0x0000000000007918 */ /* 0x000fc00000000000 */
        /* <DEDUP_REMOVED lines=14> */
.L_x_1:


//--------------------- .nv.global.init           --------------------------
	.section	.nv.global.init,"aw",@progbits
.nv.global.init:
	.type		_$_str,@object
	.size		_$_str,(_$_str_$_2 - _$_str)
_$_str:
        /*0000*/ 	.byte	0x5f, 0x5f, 0x43, 0x55, 0x44, 0x41, 0x5f, 0x46, 0x54, 0x5a, 0x00
	.type		_$_str_$_2,@object
	.size		_$_str_$_2,(.L_1 - _$_str_$_2)
_$_str_$_2:
        /*000b*/ 	.byte	0x5f, 0x5f, 0x43, 0x55, 0x44, 0x41, 0x5f, 0x50, 0x52, 0x45, 0x43, 0x5f, 0x53, 0x51, 0x52, 0x54
        /*001b*/ 	.byte	0x00
.L_1:


//--------------------- .nv.constant0.triton_poi_fused__native_batch_norm_legit_no_training_leaky_relu_2 --------------------------
	.section	.nv.constant0.triton_poi_fused__native_batch_norm_legit_no_training_leaky_relu_2,"a",@progbits
	.sectionflags	@""
	.align	4
.nv.constant0.triton_poi_fused__native_batch_norm_legit_no_training_leaky_relu_2:
	.zero		580
